//
// Generated by NVIDIA NVVM Compiler
//
// Compiler Build ID: CL-36424714
// Cuda compilation tools, release 13.0, V13.0.88
// Based on NVVM 20.0.0
//

.version 9.0
.target sm_100
.address_size 64

	// .globl	_Z9VectorAddPfS_S_

.visible .entry _Z9VectorAddPfS_S_(
	.param .u64 .ptr .align 1 _Z9VectorAddPfS_S__param_0,
	.param .u64 .ptr .align 1 _Z9VectorAddPfS_S__param_1,
	.param .u64 .ptr .align 1 _Z9VectorAddPfS_S__param_2
)
{
	.reg .b32 	%r<5>;
	.reg .b32 	%f<4>;
	.reg .b64 	%rd<11>;

	ld.param.u64 	%rd1, [_Z9VectorAddPfS_S__param_0];
	ld.param.u64 	%rd2, [_Z9VectorAddPfS_S__param_1];
	ld.param.u64 	%rd3, [_Z9VectorAddPfS_S__param_2];
	cvta.to.global.u64 	%rd4, %rd3;
	cvta.to.global.u64 	%rd5, %rd2;
	cvta.to.global.u64 	%rd6, %rd1;
	mov.u32 	%r1, %ctaid.x;
	shl.b32 	%r2, %r1, 9;
	mov.u32 	%r3, %tid.x;
	add.s32 	%r4, %r2, %r3;
	mul.wide.s32 	%rd7, %r4, 4;
	add.s64 	%rd8, %rd6, %rd7;
	ld.global.f32 	%f1, [%rd8];
	add.s64 	%rd9, %rd5, %rd7;
	ld.global.f32 	%f2, [%rd9];
	add.f32 	%f3, %f1, %f2;
	add.s64 	%rd10, %rd4, %rd7;
	st.global.f32 	[%rd10], %f3;
	ret;

}


// ===== COMPILED SASS (sm_100) =====

	.target	sm_100

	.elftype	@"ET_EXEC"


//--------------------- .note.nv.tkinfo           --------------------------
	.section	.note.nv.tkinfo,"",@"SHT_NOTE"
	.sectionflags	@"SHF_NOTE_NV_TKINFO"
	.tkinfo
        /*0018*/ 	.word	0x00000002
        /*0030*/ 	.string	""
        /*0030*/ 	.string	"ptxas"
        /*0030*/ 	.string	"Cuda compilation tools, release 13.0, V13.0.88"
        /*0030*/ 	.string	"Build cuda_13.0.r13.0/compiler.36424714_0"
        /*0030*/ 	.string	"-arch sm_100 -m 64 "



//--------------------- .note.nv.cuinfo           --------------------------
	.section	.note.nv.cuinfo,"",@"SHT_NOTE"
	.sectionflags	@"SHF_NOTE_NV_CUINFO"
        /*0018*/ 	.short	0x0002
        /*001a*/ 	.short	0x0064
        /*001c*/ 	.short	0x0082
	.zero		2


//--------------------- .nv.info                  --------------------------
	.section	.nv.info,"",@"SHT_CUDA_INFO"
	.align	4


	//----- nvinfo : EIATTR_REGCOUNT
	.align		4
        /*0000*/ 	.byte	0x04, 0x2f
        /*0002*/ 	.short	(.L_1 - .L_0)
	.align		4
.L_0:
        /*0004*/ 	.word	index@(_Z9VectorAddPfS_S_)
        /*0008*/ 	.word	0x0000000c


	//----- nvinfo : EIATTR_FRAME_SIZE
	.align		4
.L_1:
        /*000c*/ 	.byte	0x04, 0x11
        /*000e*/ 	.short	(.L_3 - .L_2)
	.align		4
.L_2:
        /*0010*/ 	.word	index@(_Z9VectorAddPfS_S_)
        /*0014*/ 	.word	0x00000000


	//----- nvinfo : EIATTR_MIN_STACK_SIZE
	.align		4
.L_3:
        /*0018*/ 	.byte	0x04, 0x12
        /*001a*/ 	.short	(.L_5 - .L_4)
	.align		4
.L_4:
        /*001c*/ 	.word	index@(_Z9VectorAddPfS_S_)
        /*0020*/ 	.word	0x00000000
.L_5:


//--------------------- .nv.compat                --------------------------
	.section	.nv.compat,"",@"SHT_CUDA_COMPAT_INFO"
	.align	4
        /*0000*/ 	.byte	0x02, 0x09, 0x00, 0x00, 0x02, 0x02, 0x01, 0x00, 0x02, 0x05, 0x05, 0x00, 0x03, 0x07, 0x01, 0x01
        /*0010*/ 	.byte	0x02, 0x03, 0x00, 0x00, 0x02, 0x06, 0x01, 0x00, 0x04, 0x0b, 0x08, 0x00, 0x09, 0x00, 0x00, 0x00
        /*0020*/ 	.byte	0x00, 0x00, 0x00, 0x00


//--------------------- .nv.info._Z9VectorAddPfS_S_ --------------------------
	.section	.nv.info._Z9VectorAddPfS_S_,"",@"SHT_CUDA_INFO"
	.sectionflags	@""
	.align	4


	//----- nvinfo : EIATTR_CUDA_API_VERSION
	.align		4
        /*0000*/ 	.byte	0x04, 0x37
        /*0002*/ 	.short	(.L_7 - .L_6)
.L_6:
        /*0004*/ 	.word	0x00000082


	//----- nvinfo : EIATTR_KPARAM_INFO
	.align		4
.L_7:
        /*0008*/ 	.byte	0x04, 0x17
        /*000a*/ 	.short	(.L_9 - .L_8)
.L_8:
        /*000c*/ 	.word	0x00000000
        /*0010*/ 	.short	0x0002
        /*0012*/ 	.short	0x0010
        /*0014*/ 	.byte	0x00, 0xf5, 0x21, 0x00


	//----- nvinfo : EIATTR_KPARAM_INFO
	.align		4
.L_9:
        /*0018*/ 	.byte	0x04, 0x17
        /*001a*/ 	.short	(.L_11 - .L_10)
.L_10:
        /*001c*/ 	.word	0x00000000
        /*0020*/ 	.short	0x0001
        /*0022*/ 	.short	0x0008
        /*0024*/ 	.byte	0x00, 0xf5, 0x21, 0x00


	//----- nvinfo : EIATTR_KPARAM_INFO
	.align		4
.L_11:
        /*0028*/ 	.byte	0x04, 0x17
        /*002a*/ 	.short	(.L_13 - .L_12)
.L_12:
        /*002c*/ 	.word	0x00000000
        /*0030*/ 	.short	0x0000
        /*0032*/ 	.short	0x0000
        /*0034*/ 	.byte	0x00, 0xf5, 0x21, 0x00


	//----- nvinfo : EIATTR_SPARSE_MMA_MASK
	.align		4
.L_13:
        /*0038*/ 	.byte	0x03, 0x50
        /*003a*/ 	.short	0x0000


	//----- nvinfo : EIATTR_MAXREG_COUNT
	.align		4
        /*003c*/ 	.byte	0x03, 0x1b
        /*003e*/ 	.short	0x00ff


	//----- nvinfo : EIATTR_MERCURY_ISA_VERSION
	.align		4
        /*0040*/ 	.byte	0x03, 0x5f
        /*0042*/ 	.short	0x0101


	//----- nvinfo : EIATTR_VRC_CTA_INIT_COUNT
	.align		4
        /*0044*/ 	.byte	0x02, 0x4a
	.zero		1
	.zero		1


	//----- nvinfo : EIATTR_EXIT_INSTR_OFFSETS
	.align		4
        /*0048*/ 	.byte	0x04, 0x1c
        /*004a*/ 	.short	(.L_15 - .L_14)


	//   ....[0]....
.L_14:
        /*004c*/ 	.word	0x000000f0


	//----- nvinfo : EIATTR_CBANK_PARAM_SIZE
	.align		4
.L_15:
        /*0050*/ 	.byte	0x03, 0x19
        /*0052*/ 	.short	0x0018


	//----- nvinfo : EIATTR_PARAM_CBANK
	.align		4
        /*0054*/ 	.byte	0x04, 0x0a
        /*0056*/ 	.short	(.L_17 - .L_16)
	.align		4
.L_16:
        /*0058*/ 	.word	index@(.nv.constant0._Z9VectorAddPfS_S_)
        /*005c*/ 	.short	0x0380
        /*005e*/ 	.short	0x0018


	//----- nvinfo : EIATTR_SW_WAR
	.align		4
.L_17:
        /*0060*/ 	.byte	0x04, 0x36
        /*0062*/ 	.short	(.L_19 - .L_18)
.L_18:
        /*0064*/ 	.word	0x00000008
.L_19:


//--------------------- .nv.callgraph             --------------------------
	.section	.nv.callgraph,"",@"SHT_CUDA_CALLGRAPH"
	.align	4
	.sectionentsize	8
	.align		4
        /*0000*/ 	.word	0x00000000
	.align		4
        /*0004*/ 	.word	0xffffffff
	.align		4
        /*0008*/ 	.word	0x00000000
	.align		4
        /*000c*/ 	.word	0xfffffffe
	.align		4
        /*0010*/ 	.word	0x00000000
	.align		4
        /*0014*/ 	.word	0xfffffffd
	.align		4
        /*0018*/ 	.word	0x00000000
	.align		4
        /*001c*/ 	.word	0xfffffffc


//--------------------- .text._Z9VectorAddPfS_S_  --------------------------
	.section	.text._Z9VectorAddPfS_S_,"ax",@progbits
	.align	128
        .global         _Z9VectorAddPfS_S_
        .type           _Z9VectorAddPfS_S_,@function
        .size           _Z9VectorAddPfS_S_,(.L_x_1 - _Z9VectorAddPfS_S_)
        .other          _Z9VectorAddPfS_S_,@"STO_CUDA_ENTRY STV_DEFAULT"
_Z9VectorAddPfS_S_:
.text._Z9VectorAddPfS_S_:
[----:B------:R-:W-:Y:S01]  /*0000*/  LDC R1, c[0x0][0x37c] ;  /* 0x0000df00ff017b82 */ /* 0x000fe20000000800 */
[----:B------:R-:W0:Y:S07]  /*0010*/  S2R R9, SR_CTAID.X ;  /* 0x0000000000097919 */ /* 0x000e2e0000002500 */
[----:B------:R-:W1:Y:S01]  /*0020*/  LDC.64 R2, c[0x0][0x380] ;  /* 0x0000e000ff027b82 */ /* 0x000e620000000a00 */
[----:B------:R-:W2:Y:S01]  /*0030*/  LDCU.64 UR4, c[0x0][0x358] ;  /* 0x00006b00ff0477ac */ /* 0x000ea20008000a00 */
[----:B------:R-:W0:Y:S06]  /*0040*/  S2R R0, SR_TID.X ;  /* 0x0000000000007919 */ /* 0x000e2c0000002100 */
[----:B------:R-:W3:Y:S08]  /*0050*/  LDC.64 R4, c[0x0][0x388] ;  /* 0x0000e200ff047b82 */ /* 0x000ef00000000a00 */
[----:B------:R-:W4:Y:S01]  /*0060*/  LDC.64 R6, c[0x0][0x390] ;  /* 0x0000e400ff067b82 */ /* 0x000f220000000a00 */
[----:B0-----:R-:W-:-:S05]  /*0070*/  LEA R9, R9, R0, 0x9 ;  /* 0x0000000009097211 */ /* 0x001fca00078e48ff */
[----:B-1----:R-:W-:-:S04]  /*0080*/  IMAD.WIDE R2, R9, 0x4, R2 ;  /* 0x0000000409027825 */ /* 0x002fc800078e0202 */
[C---:B---3--:R-:W-:Y:S02]  /*0090*/  IMAD.WIDE R4, R9.reuse, 0x4, R4 ;  /* 0x0000000409047825 */ /* 0x048fe400078e0204 */
[----:B--2---:R-:W2:Y:S04]  /*00a0*/  LDG.E R2, desc[UR4][R2.64] ;  /* 0x0000000402027981 */ /* 0x004ea8000c1e1900 */
[----:B------:R-:W2:Y:S01]  /*00b0*/  LDG.E R5, desc[UR4][R4.64] ;  /* 0x0000000404057981 */ /* 0x000ea2000c1e1900 */
[----:B----4-:R-:W-:-:S04]  /*00c0*/  IMAD.WIDE R6, R9, 0x4, R6 ;  /* 0x0000000409067825 */ /* 0x010fc800078e0206 */
[----:B--2---:R-:W-:-:S05]  /*00d0*/  FADD R9, R2, R5 ;  /* 0x0000000502097221 */ /* 0x004fca0000000000 */
[----:B------:R-:W-:Y:S01]  /*00e0*/  STG.E desc[UR4][R6.64], R9 ;  /* 0x0000000906007986 */ /* 0x000fe2000c101904 */
[----:B------:R-:W-:Y:S05]  /*00f0*/  EXIT ;  /* 0x000000000000794d */ /* 0x000fea0003800000 */
.L_x_0:
[----:B------:R-:W-:-:S00]  /*0100*/  BRA `(.L_x_0) ;  /* 0xfffffffc00fc7947 */ /* 0x000fc0000383ffff */
[----:B------:R-:W-:-:S00]  /*0110*/  NOP ;  /* 0x0000000000007918 */ /* 0x000fc00000000000 */
        /* <DEDUP_REMOVED lines=14> */
.L_x_1:


//--------------------- .nv.shared.reserved.0     --------------------------
	.section	.nv.shared.reserved.0,"aw",@nobits
	.weak		__nv_reservedSMEM_offset_0_alias
	.size		__nv_reservedSMEM_offset_0_alias, 0, 64
	.other		__nv_reservedSMEM_offset_0_alias,@"STO_CUDA_RESERVED_SHARED STV_DEFAULT"
__nv_reservedSMEM_offset_0_alias:
	.zero		0
	.zero		64


//--------------------- .nv.constant0._Z9VectorAddPfS_S_ --------------------------
	.section	.nv.constant0._Z9VectorAddPfS_S_,"a",@progbits
	.sectionflags	@""
	.align	4
.nv.constant0._Z9VectorAddPfS_S_:
	.zero		920


//--------------------- SYMBOLS --------------------------

	.type		.nv.reservedSmem.offset0,@object
	.size		.nv.reservedSmem.offset0,0x4
